//
// Generated by NVIDIA NVVM Compiler
//
// Compiler Build ID: CL-36424714
// Cuda compilation tools, release 13.0, V13.0.88
// Based on NVVM 20.0.0
//

.version 9.0
.target sm_100
.address_size 64

	// .globl	_Z7mysgemmiiiPKfS0_Pf
// _ZZ7mysgemmiiiPKfS0_PfE3A_s has been demoted
// _ZZ7mysgemmiiiPKfS0_PfE3B_s has been demoted

.visible .entry _Z7mysgemmiiiPKfS0_Pf(
	.param .u32 _Z7mysgemmiiiPKfS0_Pf_param_0,
	.param .u32 _Z7mysgemmiiiPKfS0_Pf_param_1,
	.param .u32 _Z7mysgemmiiiPKfS0_Pf_param_2,
	.param .u64 .ptr .align 1 _Z7mysgemmiiiPKfS0_Pf_param_3,
	.param .u64 .ptr .align 1 _Z7mysgemmiiiPKfS0_Pf_param_4,
	.param .u64 .ptr .align 1 _Z7mysgemmiiiPKfS0_Pf_param_5
)
{
	.reg .pred 	%p<6>;
	.reg .b32 	%r<64>;
	.reg .b32 	%f<163>;
	.reg .b64 	%rd<28>;
	// demoted variable
	.shared .align 4 .b8 _ZZ7mysgemmiiiPKfS0_PfE3A_s[1024];
	// demoted variable
	.shared .align 4 .b8 _ZZ7mysgemmiiiPKfS0_PfE3B_s[1024];
	ld.param.u32 	%r25, [_Z7mysgemmiiiPKfS0_Pf_param_0];
	ld.param.u32 	%r24, [_Z7mysgemmiiiPKfS0_Pf_param_1];
	mov.u32 	%r26, %ctaid.y;
	mov.u32 	%r27, %ntid.y;
	mov.u32 	%r1, %tid.y;
	mad.lo.s32 	%r2, %r26, %r27, %r1;
	mov.u32 	%r28, %ctaid.x;
	mov.u32 	%r29, %ntid.x;
	mov.u32 	%r3, %tid.x;
	mad.lo.s32 	%r4, %r28, %r29, %r3;
	mul.lo.s32 	%r5, %r24, %r25;
	add.s32 	%r30, %r5, 15;
	setp.lt.u32 	%p1, %r30, 31;
	mov.f32 	%f162, 0f00000000;
	@%p1 bra 	$L__BB0_7;
	shr.s32 	%r32, %r5, 31;
	shr.u32 	%r33, %r32, 28;
	add.s32 	%r34, %r5, %r33;
	shr.s32 	%r35, %r34, 4;
	mad.lo.s32 	%r6, %r24, %r2, %r3;
	shl.b32 	%r36, %r1, 6;
	mov.u32 	%r37, _ZZ7mysgemmiiiPKfS0_PfE3A_s;
	add.s32 	%r7, %r37, %r36;
	shl.b32 	%r38, %r3, 2;
	add.s32 	%r8, %r7, %r38;
	mov.u32 	%r39, _ZZ7mysgemmiiiPKfS0_PfE3B_s;
	add.s32 	%r40, %r39, %r36;
	add.s32 	%r9, %r40, %r38;
	max.u32 	%r10, %r35, 1;
	setp.lt.u32 	%p2, %r35, 2;
	mov.f32 	%f162, 0f00000000;
	mov.b32 	%r63, 0;
	@%p2 bra 	$L__BB0_5;
	and.b32  	%r41, %r10, -2;
	neg.s32 	%r62, %r41;
	add.s32 	%r42, %r1, 16;
	mad.lo.s32 	%r60, %r24, %r42, %r4;
	mad.lo.s32 	%r59, %r1, %r24, %r4;
	mov.f32 	%f162, 0f00000000;
	mov.u32 	%r61, %r6;
$L__BB0_3:
	ld.param.u64 	%rd25, [_Z7mysgemmiiiPKfS0_Pf_param_4];
	ld.param.u64 	%rd23, [_Z7mysgemmiiiPKfS0_Pf_param_3];
	add.s32 	%r43, %r61, 16;
	cvta.to.global.u64 	%rd4, %rd23;
	mul.wide.u32 	%rd5, %r61, 4;
	add.s64 	%rd6, %rd4, %rd5;
	ld.global.f32 	%f11, [%rd6];
	st.shared.f32 	[%r8], %f11;
	cvta.to.global.u64 	%rd7, %rd25;
	mul.wide.u32 	%rd8, %r59, 4;
	add.s64 	%rd9, %rd7, %rd8;
	ld.global.f32 	%f12, [%rd9];
	st.shared.f32 	[%r9], %f12;
	bar.sync 	0;
	ld.shared.f32 	%f13, [%r7];
	add.s32 	%r47, %r39, %r38;
	ld.shared.f32 	%f14, [%r47];
	fma.rn.f32 	%f15, %f13, %f14, %f162;
	ld.shared.f32 	%f16, [%r7+4];
	ld.shared.f32 	%f17, [%r47+64];
	fma.rn.f32 	%f18, %f16, %f17, %f15;
	ld.shared.f32 	%f19, [%r7+8];
	ld.shared.f32 	%f20, [%r47+128];
	fma.rn.f32 	%f21, %f19, %f20, %f18;
	ld.shared.f32 	%f22, [%r7+12];
	ld.shared.f32 	%f23, [%r47+192];
	fma.rn.f32 	%f24, %f22, %f23, %f21;
	ld.shared.f32 	%f25, [%r7+16];
	ld.shared.f32 	%f26, [%r47+256];
	fma.rn.f32 	%f27, %f25, %f26, %f24;
	ld.shared.f32 	%f28, [%r7+20];
	ld.shared.f32 	%f29, [%r47+320];
	fma.rn.f32 	%f30, %f28, %f29, %f27;
	ld.shared.f32 	%f31, [%r7+24];
	ld.shared.f32 	%f32, [%r47+384];
	fma.rn.f32 	%f33, %f31, %f32, %f30;
	ld.shared.f32 	%f34, [%r7+28];
	ld.shared.f32 	%f35, [%r47+448];
	fma.rn.f32 	%f36, %f34, %f35, %f33;
	ld.shared.f32 	%f37, [%r7+32];
	ld.shared.f32 	%f38, [%r47+512];
	fma.rn.f32 	%f39, %f37, %f38, %f36;
	ld.shared.f32 	%f40, [%r7+36];
	ld.shared.f32 	%f41, [%r47+576];
	fma.rn.f32 	%f42, %f40, %f41, %f39;
	ld.shared.f32 	%f43, [%r7+40];
	ld.shared.f32 	%f44, [%r47+640];
	fma.rn.f32 	%f45, %f43, %f44, %f42;
	ld.shared.f32 	%f46, [%r7+44];
	ld.shared.f32 	%f47, [%r47+704];
	fma.rn.f32 	%f48, %f46, %f47, %f45;
	ld.shared.f32 	%f49, [%r7+48];
	ld.shared.f32 	%f50, [%r47+768];
	fma.rn.f32 	%f51, %f49, %f50, %f48;
	ld.shared.f32 	%f52, [%r7+52];
	ld.shared.f32 	%f53, [%r47+832];
	fma.rn.f32 	%f54, %f52, %f53, %f51;
	ld.shared.f32 	%f55, [%r7+56];
	ld.shared.f32 	%f56, [%r47+896];
	fma.rn.f32 	%f57, %f55, %f56, %f54;
	ld.shared.f32 	%f58, [%r7+60];
	ld.shared.f32 	%f59, [%r47+960];
	fma.rn.f32 	%f60, %f58, %f59, %f57;
	bar.sync 	0;
	mul.wide.u32 	%rd10, %r43, 4;
	add.s64 	%rd11, %rd4, %rd10;
	ld.global.f32 	%f61, [%rd11];
	st.shared.f32 	[%r8], %f61;
	mul.wide.u32 	%rd12, %r60, 4;
	add.s64 	%rd13, %rd7, %rd12;
	ld.global.f32 	%f62, [%rd13];
	st.shared.f32 	[%r9], %f62;
	bar.sync 	0;
	ld.shared.f32 	%f63, [%r7];
	ld.shared.f32 	%f64, [%r47];
	fma.rn.f32 	%f65, %f63, %f64, %f60;
	ld.shared.f32 	%f66, [%r7+4];
	ld.shared.f32 	%f67, [%r47+64];
	fma.rn.f32 	%f68, %f66, %f67, %f65;
	ld.shared.f32 	%f69, [%r7+8];
	ld.shared.f32 	%f70, [%r47+128];
	fma.rn.f32 	%f71, %f69, %f70, %f68;
	ld.shared.f32 	%f72, [%r7+12];
	ld.shared.f32 	%f73, [%r47+192];
	fma.rn.f32 	%f74, %f72, %f73, %f71;
	ld.shared.f32 	%f75, [%r7+16];
	ld.shared.f32 	%f76, [%r47+256];
	fma.rn.f32 	%f77, %f75, %f76, %f74;
	ld.shared.f32 	%f78, [%r7+20];
	ld.shared.f32 	%f79, [%r47+320];
	fma.rn.f32 	%f80, %f78, %f79, %f77;
	ld.shared.f32 	%f81, [%r7+24];
	ld.shared.f32 	%f82, [%r47+384];
	fma.rn.f32 	%f83, %f81, %f82, %f80;
	ld.shared.f32 	%f84, [%r7+28];
	ld.shared.f32 	%f85, [%r47+448];
	fma.rn.f32 	%f86, %f84, %f85, %f83;
	ld.shared.f32 	%f87, [%r7+32];
	ld.shared.f32 	%f88, [%r47+512];
	fma.rn.f32 	%f89, %f87, %f88, %f86;
	ld.shared.f32 	%f90, [%r7+36];
	ld.shared.f32 	%f91, [%r47+576];
	fma.rn.f32 	%f92, %f90, %f91, %f89;
	ld.shared.f32 	%f93, [%r7+40];
	ld.shared.f32 	%f94, [%r47+640];
	fma.rn.f32 	%f95, %f93, %f94, %f92;
	ld.shared.f32 	%f96, [%r7+44];
	ld.shared.f32 	%f97, [%r47+704];
	fma.rn.f32 	%f98, %f96, %f97, %f95;
	ld.shared.f32 	%f99, [%r7+48];
	ld.shared.f32 	%f100, [%r47+768];
	fma.rn.f32 	%f101, %f99, %f100, %f98;
	ld.shared.f32 	%f102, [%r7+52];
	ld.shared.f32 	%f103, [%r47+832];
	fma.rn.f32 	%f104, %f102, %f103, %f101;
	ld.shared.f32 	%f105, [%r7+56];
	ld.shared.f32 	%f106, [%r47+896];
	fma.rn.f32 	%f107, %f105, %f106, %f104;
	ld.shared.f32 	%f108, [%r7+60];
	ld.shared.f32 	%f109, [%r47+960];
	fma.rn.f32 	%f162, %f108, %f109, %f107;
	bar.sync 	0;
	add.s32 	%r62, %r62, 2;
	add.s32 	%r61, %r61, 32;
	shl.b32 	%r48, %r24, 5;
	add.s32 	%r60, %r60, %r48;
	add.s32 	%r59, %r59, %r48;
	setp.ne.s32 	%p3, %r62, 0;
	@%p3 bra 	$L__BB0_3;
	shl.b32 	%r49, %r10, 4;
	and.b32  	%r63, %r49, -32;
$L__BB0_5:
	and.b32  	%r50, %r10, 1;
	setp.eq.b32 	%p4, %r50, 1;
	not.pred 	%p5, %p4;
	@%p5 bra 	$L__BB0_7;
	ld.param.u64 	%rd26, [_Z7mysgemmiiiPKfS0_Pf_param_4];
	ld.param.u64 	%rd24, [_Z7mysgemmiiiPKfS0_Pf_param_3];
	add.s32 	%r51, %r6, %r63;
	cvta.to.global.u64 	%rd14, %rd24;
	mul.wide.u32 	%rd15, %r51, 4;
	add.s64 	%rd16, %rd14, %rd15;
	ld.global.f32 	%f110, [%rd16];
	st.shared.f32 	[%r8], %f110;
	add.s32 	%r52, %r63, %r1;
	mad.lo.s32 	%r53, %r52, %r24, %r4;
	cvta.to.global.u64 	%rd17, %rd26;
	mul.wide.u32 	%rd18, %r53, 4;
	add.s64 	%rd19, %rd17, %rd18;
	ld.global.f32 	%f111, [%rd19];
	st.shared.f32 	[%r9], %f111;
	bar.sync 	0;
	ld.shared.f32 	%f112, [%r7];
	add.s32 	%r57, %r39, %r38;
	ld.shared.f32 	%f113, [%r57];
	fma.rn.f32 	%f114, %f112, %f113, %f162;
	ld.shared.f32 	%f115, [%r7+4];
	ld.shared.f32 	%f116, [%r57+64];
	fma.rn.f32 	%f117, %f115, %f116, %f114;
	ld.shared.f32 	%f118, [%r7+8];
	ld.shared.f32 	%f119, [%r57+128];
	fma.rn.f32 	%f120, %f118, %f119, %f117;
	ld.shared.f32 	%f121, [%r7+12];
	ld.shared.f32 	%f122, [%r57+192];
	fma.rn.f32 	%f123, %f121, %f122, %f120;
	ld.shared.f32 	%f124, [%r7+16];
	ld.shared.f32 	%f125, [%r57+256];
	fma.rn.f32 	%f126, %f124, %f125, %f123;
	ld.shared.f32 	%f127, [%r7+20];
	ld.shared.f32 	%f128, [%r57+320];
	fma.rn.f32 	%f129, %f127, %f128, %f126;
	ld.shared.f32 	%f130, [%r7+24];
	ld.shared.f32 	%f131, [%r57+384];
	fma.rn.f32 	%f132, %f130, %f131, %f129;
	ld.shared.f32 	%f133, [%r7+28];
	ld.shared.f32 	%f134, [%r57+448];
	fma.rn.f32 	%f135, %f133, %f134, %f132;
	ld.shared.f32 	%f136, [%r7+32];
	ld.shared.f32 	%f137, [%r57+512];
	fma.rn.f32 	%f138, %f136, %f137, %f135;
	ld.shared.f32 	%f139, [%r7+36];
	ld.shared.f32 	%f140, [%r57+576];
	fma.rn.f32 	%f141, %f139, %f140, %f138;
	ld.shared.f32 	%f142, [%r7+40];
	ld.shared.f32 	%f143, [%r57+640];
	fma.rn.f32 	%f144, %f142, %f143, %f141;
	ld.shared.f32 	%f145, [%r7+44];
	ld.shared.f32 	%f146, [%r57+704];
	fma.rn.f32 	%f147, %f145, %f146, %f144;
	ld.shared.f32 	%f148, [%r7+48];
	ld.shared.f32 	%f149, [%r57+768];
	fma.rn.f32 	%f150, %f148, %f149, %f147;
	ld.shared.f32 	%f151, [%r7+52];
	ld.shared.f32 	%f152, [%r57+832];
	fma.rn.f32 	%f153, %f151, %f152, %f150;
	ld.shared.f32 	%f154, [%r7+56];
	ld.shared.f32 	%f155, [%r57+896];
	fma.rn.f32 	%f156, %f154, %f155, %f153;
	ld.shared.f32 	%f157, [%r7+60];
	ld.shared.f32 	%f158, [%r57+960];
	fma.rn.f32 	%f162, %f157, %f158, %f156;
	bar.sync 	0;
$L__BB0_7:
	ld.param.u64 	%rd27, [_Z7mysgemmiiiPKfS0_Pf_param_5];
	cvta.to.global.u64 	%rd20, %rd27;
	mad.lo.s32 	%r58, %r24, %r2, %r4;
	mul.wide.u32 	%rd21, %r58, 4;
	add.s64 	%rd22, %rd20, %rd21;
	st.global.f32 	[%rd22], %f162;
	ret;

}


// ===== COMPILED SASS (sm_100) =====

	.target	sm_100

	.elftype	@"ET_EXEC"


//--------------------- .note.nv.tkinfo           --------------------------
	.section	.note.nv.tkinfo,"",@"SHT_NOTE"
	.sectionflags	@"SHF_NOTE_NV_TKINFO"
	.tkinfo
        /*0018*/ 	.word	0x00000002
        /*0030*/ 	.string	""
        /*0030*/ 	.string	"ptxas"
        /*0030*/ 	.string	"Cuda compilation tools, release 13.0, V13.0.88"
        /*0030*/ 	.string	"Build cuda_13.0.r13.0/compiler.36424714_0"
        /*0030*/ 	.string	"-arch sm_100 -m 64 "



//--------------------- .note.nv.cuinfo           --------------------------
	.section	.note.nv.cuinfo,"",@"SHT_NOTE"
	.sectionflags	@"SHF_NOTE_NV_CUINFO"
        /*0018*/ 	.short	0x0002
        /*001a*/ 	.short	0x0064
        /*001c*/ 	.short	0x0082
	.zero		2


//--------------------- .nv.info                  --------------------------
	.section	.nv.info,"",@"SHT_CUDA_INFO"
	.align	4


	//----- nvinfo : EIATTR_REGCOUNT
	.align		4
        /*0000*/ 	.byte	0x04, 0x2f
        /*0002*/ 	.short	(.L_1 - .L_0)
	.align		4
.L_0:
        /*0004*/ 	.word	index@(_Z7mysgemmiiiPKfS0_Pf)
        /*0008*/ 	.word	0x00000020


	//----- nvinfo : EIATTR_FRAME_SIZE
	.align		4
.L_1:
        /*000c*/ 	.byte	0x04, 0x11
        /*000e*/ 	.short	(.L_3 - .L_2)
	.align		4
.L_2:
        /*0010*/ 	.word	index@(_Z7mysgemmiiiPKfS0_Pf)
        /*0014*/ 	.word	0x00000000


	//----- nvinfo : EIATTR_MIN_STACK_SIZE
	.align		4
.L_3:
        /*0018*/ 	.byte	0x04, 0x12
        /*001a*/ 	.short	(.L_5 - .L_4)
	.align		4
.L_4:
        /*001c*/ 	.word	index@(_Z7mysgemmiiiPKfS0_Pf)
        /*0020*/ 	.word	0x00000000
.L_5:


//--------------------- .nv.compat                --------------------------
	.section	.nv.compat,"",@"SHT_CUDA_COMPAT_INFO"
	.align	4
        /*0000*/ 	.byte	0x02, 0x09, 0x00, 0x00, 0x02, 0x02, 0x01, 0x00, 0x02, 0x05, 0x05, 0x00, 0x03, 0x07, 0x01, 0x01
        /*0010*/ 	.byte	0x02, 0x03, 0x00, 0x00, 0x02, 0x06, 0x01, 0x00, 0x04, 0x0b, 0x08, 0x00, 0x09, 0x00, 0x00, 0x00
        /*0020*/ 	.byte	0x00, 0x00, 0x00, 0x00


//--------------------- .nv.info._Z7mysgemmiiiPKfS0_Pf --------------------------
	.section	.nv.info._Z7mysgemmiiiPKfS0_Pf,"",@"SHT_CUDA_INFO"
	.sectionflags	@""
	.align	4


	//----- nvinfo : EIATTR_CUDA_API_VERSION
	.align		4
        /*0000*/ 	.byte	0x04, 0x37
        /*0002*/ 	.short	(.L_7 - .L_6)
.L_6:
        /*0004*/ 	.word	0x00000082


	//----- nvinfo : EIATTR_KPARAM_INFO
	.align		4
.L_7:
        /*0008*/ 	.byte	0x04, 0x17
        /*000a*/ 	.short	(.L_9 - .L_8)
.L_8:
        /*000c*/ 	.word	0x00000000
        /*0010*/ 	.short	0x0005
        /*0012*/ 	.short	0x0020
        /*0014*/ 	.byte	0x00, 0xf5, 0x21, 0x00


	//----- nvinfo : EIATTR_KPARAM_INFO
	.align		4
.L_9:
        /*0018*/ 	.byte	0x04, 0x17
        /*001a*/ 	.short	(.L_11 - .L_10)
.L_10:
        /*001c*/ 	.word	0x00000000
        /*0020*/ 	.short	0x0004
        /*0022*/ 	.short	0x0018
        /*0024*/ 	.byte	0x00, 0xf5, 0x21, 0x00


	//----- nvinfo : EIATTR_KPARAM_INFO
	.align		4
.L_11:
        /*0028*/ 	.byte	0x04, 0x17
        /*002a*/ 	.short	(.L_13 - .L_12)
.L_12:
        /*002c*/ 	.word	0x00000000
        /*0030*/ 	.short	0x0003
        /*0032*/ 	.short	0x0010
        /*0034*/ 	.byte	0x00, 0xf5, 0x21, 0x00


	//----- nvinfo : EIATTR_KPARAM_INFO
	.align		4
.L_13:
        /*0038*/ 	.byte	0x04, 0x17
        /*003a*/ 	.short	(.L_15 - .L_14)
.L_14:
        /*003c*/ 	.word	0x00000000
        /*0040*/ 	.short	0x0002
        /*0042*/ 	.short	0x0008
        /*0044*/ 	.byte	0x00, 0xf0, 0x11, 0x00


	//----- nvinfo : EIATTR_KPARAM_INFO
	.align		4
.L_15:
        /*0048*/ 	.byte	0x04, 0x17
        /*004a*/ 	.short	(.L_17 - .L_16)
.L_16:
        /*004c*/ 	.word	0x00000000
        /*0050*/ 	.short	0x0001
        /*0052*/ 	.short	0x0004
        /*0054*/ 	.byte	0x00, 0xf0, 0x11, 0x00


	//----- nvinfo : EIATTR_KPARAM_INFO
	.align		4
.L_17:
        /*0058*/ 	.byte	0x04, 0x17
        /*005a*/ 	.short	(.L_19 - .L_18)
.L_18:
        /*005c*/ 	.word	0x00000000
        /*0060*/ 	.short	0x0000
        /*0062*/ 	.short	0x0000
        /*0064*/ 	.byte	0x00, 0xf0, 0x11, 0x00


	//----- nvinfo : EIATTR_SPARSE_MMA_MASK
	.align		4
.L_19:
        /*0068*/ 	.byte	0x03, 0x50
        /*006a*/ 	.short	0x0000


	//----- nvinfo : EIATTR_MAXREG_COUNT
	.align		4
        /*006c*/ 	.byte	0x03, 0x1b
        /*006e*/ 	.short	0x00ff


	//----- nvinfo : EIATTR_NUM_BARRIERS
	.align		4
        /*0070*/ 	.byte	0x02, 0x4c
        /*0072*/ 	.byte	0x01
	.zero		1


	//----- nvinfo : EIATTR_MERCURY_ISA_VERSION
	.align		4
        /*0074*/ 	.byte	0x03, 0x5f
        /*0076*/ 	.short	0x0101


	//----- nvinfo : EIATTR_VRC_CTA_INIT_COUNT
	.align		4
        /*0078*/ 	.byte	0x02, 0x4a
	.zero		1
	.zero		1


	//----- nvinfo : EIATTR_EXIT_INSTR_OFFSETS
	.align		4
        /*007c*/ 	.byte	0x04, 0x1c
        /*007e*/ 	.short	(.L_21 - .L_20)


	//   ....[0]....
.L_20:
        /*0080*/ 	.word	0x00000c60


	//----- nvinfo : EIATTR_CBANK_PARAM_SIZE
	.align		4
.L_21:
        /*0084*/ 	.byte	0x03, 0x19
        /*0086*/ 	.short	0x0028


	//----- nvinfo : EIATTR_PARAM_CBANK
	.align		4
        /*0088*/ 	.byte	0x04, 0x0a
        /*008a*/ 	.short	(.L_23 - .L_22)
	.align		4
.L_22:
        /*008c*/ 	.word	index@(.nv.constant0._Z7mysgemmiiiPKfS0_Pf)
        /*0090*/ 	.short	0x0380
        /*0092*/ 	.short	0x0028


	//----- nvinfo : EIATTR_SW_WAR
	.align		4
.L_23:
        /*0094*/ 	.byte	0x04, 0x36
        /*0096*/ 	.short	(.L_25 - .L_24)
.L_24:
        /*0098*/ 	.word	0x00000008
.L_25:


//--------------------- .nv.callgraph             --------------------------
	.section	.nv.callgraph,"",@"SHT_CUDA_CALLGRAPH"
	.align	4
	.sectionentsize	8
	.align		4
        /*0000*/ 	.word	0x00000000
	.align		4
        /*0004*/ 	.word	0xffffffff
	.align		4
        /*0008*/ 	.word	0x00000000
	.align		4
        /*000c*/ 	.word	0xfffffffe
	.align		4
        /*0010*/ 	.word	0x00000000
	.align		4
        /*0014*/ 	.word	0xfffffffd
	.align		4
        /*0018*/ 	.word	0x00000000
	.align		4
        /*001c*/ 	.word	0xfffffffc


//--------------------- .text._Z7mysgemmiiiPKfS0_Pf --------------------------
	.section	.text._Z7mysgemmiiiPKfS0_Pf,"ax",@progbits
	.align	128
        .global         _Z7mysgemmiiiPKfS0_Pf
        .type           _Z7mysgemmiiiPKfS0_Pf,@function
        .size           _Z7mysgemmiiiPKfS0_Pf,(.L_x_4 - _Z7mysgemmiiiPKfS0_Pf)
        .other          _Z7mysgemmiiiPKfS0_Pf,@"STO_CUDA_ENTRY STV_DEFAULT"
_Z7mysgemmiiiPKfS0_Pf:
.text._Z7mysgemmiiiPKfS0_Pf:
[----:B------:R-:W-:Y:S08]  /*0000*/  LDC R1, c[0x0][0x37c] ;  /* 0x0000df00ff017b82 */ /* 0x000ff00000000800 */
[----:B------:R-:W0:Y:S01]  /*0010*/  LDC.64 R16, c[0x0][0x380] ;  /* 0x0000e000ff107b82 */ /* 0x000e220000000a00 */
[----:B------:R-:W1:Y:S01]  /*0020*/  S2R R13, SR_TID.Y ;  /* 0x00000000000d7919 */ /* 0x000e620000002200 */
[----:B------:R-:W2:Y:S01]  /*0030*/  LDCU.64 UR8, c[0x0][0x358] ;  /* 0x00006b00ff0877ac */ /* 0x000ea20008000a00 */
[----:B------:R-:W-:Y:S01]  /*0040*/  HFMA2 R25, -RZ, RZ, 0, 0 ;  /* 0x00000000ff197431 */ /* 0x000fe200000001ff */
[----:B------:R-:W3:Y:S04]  /*0050*/  S2R R12, SR_TID.X ;  /* 0x00000000000c7919 */ /* 0x000ee80000002100 */
[----:B------:R-:W1:Y:S08]  /*0060*/  LDC R0, c[0x0][0x364] ;  /* 0x0000d900ff007b82 */ /* 0x000e700000000800 */
[----:B------:R-:W1:Y:S08]  /*0070*/  S2UR UR4, SR_CTAID.Y ;  /* 0x00000000000479c3 */ /* 0x000e700000002600 */
[----:B------:R-:W3:Y:S01]  /*0080*/  S2UR UR5, SR_CTAID.X ;  /* 0x00000000000579c3 */ /* 0x000ee20000002500 */
[----:B0-----:R-:W-:-:S05]  /*0090*/  IMAD R16, R17, R16, RZ ;  /* 0x0000001011107224 */ /* 0x001fca00078e02ff */
[----:B------:R-:W-:Y:S02]  /*00a0*/  IADD3 R2, PT, PT, R16, 0xf, RZ ;  /* 0x0000000f10027810 */ /* 0x000fe40007ffe0ff */
[----:B------:R-:W3:Y:S02]  /*00b0*/  LDC R3, c[0x0][0x360] ;  /* 0x0000d800ff037b82 */ /* 0x000ee40000000800 */
[----:B------:R-:W-:Y:S01]  /*00c0*/  ISETP.GE.U32.AND P0, PT, R2, 0x1f, PT ;  /* 0x0000001f0200780c */ /* 0x000fe20003f06070 */
[----:B-1----:R-:W-:Y:S02]  /*00d0*/  IMAD R0, R0, UR4, R13 ;  /* 0x0000000400007c24 */ /* 0x002fe4000f8e020d */
[----:B---3--:R-:W-:-:S10]  /*00e0*/  IMAD R2, R3, UR5, R12 ;  /* 0x0000000503027c24 */ /* 0x008fd4000f8e020c */
[----:B--2---:R-:W-:Y:S05]  /*00f0*/  @!P0 BRA `(.L_x_0) ;  /* 0x0000000800c88947 */ /* 0x004fea0003800000 */
[----:B------:R-:W0:Y:S01]  /*0100*/  S2UR UR6, SR_CgaCtaId ;  /* 0x00000000000679c3 */ /* 0x000e220000008800 */
[----:B------:R-:W-:Y:S01]  /*0110*/  SHF.R.S32.HI R3, RZ, 0x1f, R16 ;  /* 0x0000001fff037819 */ /* 0x000fe20000011410 */
[----:B------:R-:W-:Y:S01]  /*0120*/  UMOV UR4, 0x400 ;  /* 0x0000040000047882 */ /* 0x000fe20000000000 */
[----:B------:R-:W-:Y:S01]  /*0130*/  IMAD R23, R0, R17, R12 ;  /* 0x0000001100177224 */ /* 0x000fe200078e020c */
[----:B------:R-:W-:Y:S01]  /*0140*/  UIADD3 UR5, UPT, UPT, UR4, 0x400, URZ ;  /* 0x0000040004057890 */ /* 0x000fe2000fffe0ff */
[----:B------:R-:W-:Y:S02]  /*0150*/  LEA.HI R3, R3, R16, RZ, 0x4 ;  /* 0x0000001003037211 */ /* 0x000fe400078f20ff */
[----:B------:R-:W-:Y:S02]  /*0160*/  MOV R25, RZ ;  /* 0x000000ff00197202 */ /* 0x000fe40000000f00 */
[----:B------:R-:W-:Y:S02]  /*0170*/  SHF.R.S32.HI R20, RZ, 0x4, R3 ;  /* 0x00000004ff147819 */ /* 0x000fe40000011403 */
[----:B------:R-:W-:-:S02]  /*0180*/  MOV R8, RZ ;  /* 0x000000ff00087202 */ /* 0x000fc40000000f00 */
[C---:B------:R-:W-:Y:S02]  /*0190*/  ISETP.GE.U32.AND P0, PT, R20.reuse, 0x2, PT ;  /* 0x000000021400780c */ /* 0x040fe40003f06070 */
[----:B------:R-:W-:Y:S01]  /*01a0*/  VIMNMX.U32 R20, PT, PT, R20, 0x1, !PT ;  /* 0x0000000114147848 */ /* 0x000fe20007fe0000 */
[----:B0-----:R-:W-:Y:S02]  /*01b0*/  ULEA UR4, UR6, UR4, 0x18 ;  /* 0x0000000406047291 */ /* 0x001fe4000f8ec0ff */
[----:B------:R-:W-:-:S04]  /*01c0*/  ULEA UR5, UR6, UR5, 0x18 ;  /* 0x0000000506057291 */ /* 0x000fc8000f8ec0ff */
[C---:B------:R-:W-:Y:S02]  /*01d0*/  LEA R3, R13.reuse, UR4, 0x6 ;  /* 0x000000040d037c11 */ /* 0x040fe4000f8e30ff */
[----:B------:R-:W-:Y:S02]  /*01e0*/  LEA R21, R13, UR5, 0x6 ;  /* 0x000000050d157c11 */ /* 0x000fe4000f8e30ff */
[C---:B------:R-:W-:Y:S02]  /*01f0*/  LEA R22, R12.reuse, R3, 0x2 ;  /* 0x000000030c167211 */ /* 0x040fe400078e10ff */
[----:B------:R-:W-:Y:S01]  /*0200*/  LEA R21, R12, R21, 0x2 ;  /* 0x000000150c157211 */ /* 0x000fe200078e10ff */
[----:B------:R-:W-:Y:S06]  /*0210*/  @!P0 BRA `(.L_x_1) ;  /* 0x0000000400ac8947 */ /* 0x000fec0003800000 */
[C---:B------:R-:W-:Y:S01]  /*0220*/  IADD3 R18, PT, PT, R13.reuse, 0x10, RZ ;  /* 0x000000100d127810 */ /* 0x040fe20007ffe0ff */
[-CC-:B------:R-:W-:Y:S01]  /*0230*/  IMAD R16, R13, R17.reuse, R2.reuse ;  /* 0x000000110d107224 */ /* 0x180fe200078e0202 */
[----:B------:R-:W-:Y:S02]  /*0240*/  LOP3.LUT R19, R20, 0xfffffffe, RZ, 0xc0, !PT ;  /* 0xfffffffe14137812 */ /* 0x000fe400078ec0ff */
[----:B------:R-:W-:Y:S01]  /*0250*/  MOV R25, RZ ;  /* 0x000000ff00197202 */ /* 0x000fe20000000f00 */
[----:B------:R-:W-:Y:S01]  /*0260*/  IMAD R18, R18, R17, R2 ;  /* 0x0000001112127224 */ /* 0x000fe200078e0202 */
[----:B------:R-:W-:Y:S02]  /*0270*/  MOV R15, R23 ;  /* 0x00000017000f7202 */ /* 0x000fe40000000f00 */
[----:B------:R-:W-:Y:S02]  /*0280*/  LEA R14, R12, UR5, 0x2 ;  /* 0x000000050c0e7c11 */ /* 0x000fe4000f8e10ff */
[----:B------:R-:W-:-:S07]  /*0290*/  IADD3 R19, PT, PT, -R19, RZ, RZ ;  /* 0x000000ff13137210 */ /* 0x000fce0007ffe1ff */
.L_x_2:
[----:B------:R-:W0:Y:S08]  /*02a0*/  LDC.64 R10, c[0x0][0x390] ;  /* 0x0000e400ff0a7b82 */ /* 0x000e300000000a00 */
[----:B------:R-:W1:Y:S01]  /*02b0*/  LDC.64 R8, c[0x0][0x398] ;  /* 0x0000e600ff087b82 */ /* 0x000e620000000a00 */
[----:B0-----:R-:W-:-:S06]  /*02c0*/  IMAD.WIDE.U32 R28, R15, 0x4, R10 ;  /* 0x000000040f1c7825 */ /* 0x001fcc00078e000a */
[----:B------:R-:W2:Y:S01]  /*02d0*/  LDG.E R29, desc[UR8][R28.64] ;  /* 0x000000081c1d7981 */ /* 0x000ea2000c1e1900 */
[----:B-1----:R-:W-:-:S06]  /*02e0*/  IMAD.WIDE.U32 R26, R16, 0x4, R8 ;  /* 0x00000004101a7825 */ /* 0x002fcc00078e0008 */
[----:B------:R-:W3:Y:S04]  /*02f0*/  LDG.E R26, desc[UR8][R26.64] ;  /* 0x000000081a1a7981 */ /* 0x000ee8000c1e1900 */
[----:B--2---:R-:W-:Y:S04]  /*0300*/  STS [R22], R29 ;  /* 0x0000001d16007388 */ /* 0x004fe80000000800 */
[----:B---3--:R-:W-:Y:S01]  /*0310*/  STS [R21], R26 ;  /* 0x0000001a15007388 */ /* 0x008fe20000000800 */
[----:B------:R-:W-:Y:S06]  /*0320*/  BAR.SYNC.DEFER_BLOCKING 0x0 ;  /* 0x0000000000007b1d */ /* 0x000fec0000010000 */
[----:B------:R-:W-:Y:S04]  /*0330*/  LDS R24, [R14] ;  /* 0x000000000e187984 */ /* 0x000fe80000000800 */
[----:B------:R-:W0:Y:S04]  /*0340*/  LDS.128 R4, [R3] ;  /* 0x0000000003047984 */ /* 0x000e280000000c00 */
[----:B------:R-:W1:Y:S04]  /*0350*/  LDS R27, [R14+0x40] ;  /* 0x000040000e1b7984 */ /* 0x000e680000000800 */
[----:B------:R-:W-:Y:S04]  /*0360*/  LDS R28, [R14+0x300] ;  /* 0x000300000e1c7984 */ /* 0x000fe80000000800 */
[----:B------:R-:W-:Y:S01]  /*0370*/  LDS R29, [R14+0x380] ;  /* 0x000380000e1d7984 */ /* 0x000fe20000000800 */
[----:B0-----:R-:W-:-:S03]  /*0380*/  FFMA R4, R4, R24, R25 ;  /* 0x0000001804047223 */ /* 0x001fc60000000019 */
[----:B------:R-:W0:Y:S04]  /*0390*/  LDS R24, [R14+0x80] ;  /* 0x000080000e187984 */ /* 0x000e280000000800 */
[----:B------:R-:W2:Y:S01]  /*03a0*/  LDS R25, [R14+0xc0] ;  /* 0x0000c0000e197984 */ /* 0x000ea20000000800 */
[----:B-1----:R-:W-:-:S03]  /*03b0*/  FFMA R5, R27, R5, R4 ;  /* 0x000000051b057223 */ /* 0x002fc60000000004 */
[----:B------:R-:W-:Y:S01]  /*03c0*/  LDS R27, [R14+0x140] ;  /* 0x000140000e1b7984 */ /* 0x000fe20000000800 */
[----:B0-----:R-:W-:-:S03]  /*03d0*/  FFMA R6, R24, R6, R5 ;  /* 0x0000000618067223 */ /* 0x001fc60000000005 */
[----:B------:R-:W-:Y:S01]  /*03e0*/  LDS R24, [R14+0x100] ;  /* 0x000100000e187984 */ /* 0x000fe20000000800 */
[----:B--2---:R-:W-:-:S03]  /*03f0*/  FFMA R25, R25, R7, R6 ;  /* 0x0000000719197223 */ /* 0x004fc60000000006 */
[----:B------:R-:W0:Y:S02]  /*0400*/  LDS.128 R4, [R3+0x10] ;  /* 0x0000100003047984 */ /* 0x000e240000000c00 */
[----:B0-----:R-:W-:Y:S02]  /*0410*/  FFMA R4, R4, R24, R25 ;  /* 0x0000001804047223 */ /* 0x001fe40000000019 */
[----:B------:R-:W0:Y:S04]  /*0420*/  LDS R24, [R14+0x180] ;  /* 0x000180000e187984 */ /* 0x000e280000000800 */
[----:B------:R-:W1:Y:S01]  /*0430*/  LDS R25, [R14+0x1c0] ;  /* 0x0001c0000e197984 */ /* 0x000e620000000800 */
[----:B------:R-:W-:-:S03]  /*0440*/  FFMA R5, R27, R5, R4 ;  /* 0x000000051b057223 */ /* 0x000fc60000000004 */
[----:B------:R-:W-:Y:S01]  /*0450*/  LDS R27, [R14+0x240] ;  /* 0x000240000e1b7984 */ /* 0x000fe20000000800 */
[----:B0-----:R-:W-:-:S03]  /*0460*/  FFMA R6, R24, R6, R5 ;  /* 0x0000000618067223 */ /* 0x001fc60000000005 */
[----:B------:R-:W-:Y:S01]  /*0470*/  LDS R24, [R14+0x200] ;  /* 0x000200000e187984 */ /* 0x000fe20000000800 */
[----:B-1----:R-:W-:-:S03]  /*0480*/  FFMA R25, R25, R7, R6 ;  /* 0x0000000719197223 */ /* 0x002fc60000000006 */
[----:B------:R-:W0:Y:S02]  /*0490*/  LDS.128 R4, [R3+0x20] ;  /* 0x0000200003047984 */ /* 0x000e240000000c00 */
[----:B0-----:R-:W-:Y:S02]  /*04a0*/  FFMA R4, R4, R24, R25 ;  /* 0x0000001804047223 */ /* 0x001fe40000000019 */
[----:B------:R-:W0:Y:S04]  /*04b0*/  LDS R24, [R14+0x280] ;  /* 0x000280000e187984 */ /* 0x000e280000000800 */
[----:B------:R-:W1:Y:S01]  /*04c0*/  LDS R25, [R14+0x2c0] ;  /* 0x0002c0000e197984 */ /* 0x000e620000000800 */
[----:B------:R-:W-:-:S04]  /*04d0*/  FFMA R5, R27, R5, R4 ;  /* 0x000000051b057223 */ /* 0x000fc80000000004 */
[----:B0-----:R-:W-:-:S04]  /*04e0*/  FFMA R6, R24, R6, R5 ;  /* 0x0000000618067223 */ /* 0x001fc80000000005 */
[----:B-1----:R-:W-:Y:S02]  /*04f0*/  FFMA R27, R25, R7, R6 ;  /* 0x00000007191b7223 */ /* 0x002fe40000000006 */
[----:B------:R-:W0:Y:S01]  /*0500*/  LDS.128 R4, [R3+0x30] ;  /* 0x0000300003047984 */ /* 0x000e220000000c00 */
[----:B------:R-:W-:-:S05]  /*0510*/  IADD3 R25, PT, PT, R15, 0x10, RZ ;  /* 0x000000100f197810 */ /* 0x000fca0007ffe0ff */
[----:B------:R-:W-:-:S04]  /*0520*/  IMAD.WIDE.U32 R24, R25, 0x4, R10 ;  /* 0x0000000419187825 */ /* 0x000fc800078e000a */
[----:B0-----:R-:W-:Y:S01]  /*0530*/  FFMA R28, R4, R28, R27 ;  /* 0x0000001c041c7223 */ /* 0x001fe2000000001b */
[----:B------:R-:W-:Y:S01]  /*0540*/  IMAD.WIDE.U32 R26, R18, 0x4, R8 ;  /* 0x00000004121a7825 */ /* 0x000fe200078e0008 */
[----:B------:R-:W-:Y:S04]  /*0550*/  LDS R4, [R14+0x3c0] ;  /* 0x0003c0000e047984 */ /* 0x000fe80000000800 */
[----:B------:R-:W0:Y:S01]  /*0560*/  LDS R9, [R14+0x340] ;  /* 0x000340000e097984 */ /* 0x000e220000000800 */
[----:B------:R-:W-:Y:S06]  /*0570*/  BAR.SYNC.DEFER_BLOCKING 0x0 ;  /* 0x0000000000007b1d */ /* 0x000fec0000010000 */
[----:B------:R-:W2:Y:S04]  /*0580*/  LDG.E R24, desc[UR8][R24.64] ;  /* 0x0000000818187981 */ /* 0x000ea8000c1e1900 */
[----:B------:R-:W3:Y:S01]  /*0590*/  LDG.E R26, desc[UR8][R26.64] ;  /* 0x000000081a1a7981 */ /* 0x000ee2000c1e1900 */
[----:B0-----:R-:W-:-:S04]  /*05a0*/  FFMA R5, R9, R5, R28 ;  /* 0x0000000509057223 */ /* 0x001fc8000000001c */
[----:B------:R-:W-:-:S04]  /*05b0*/  FFMA R5, R29, R6, R5 ;  /* 0x000000061d057223 */ /* 0x000fc80000000005 */
[----:B------:R-:W-:Y:S01]  /*05c0*/  FFMA R5, R4, R7, R5 ;  /* 0x0000000704057223 */ /* 0x000fe20000000005 */
[----:B------:R-:W-:-:S04]  /*05d0*/  IADD3 R19, PT, PT, R19, 0x2, RZ ;  /* 0x0000000213137810 */ /* 0x000fc80007ffe0ff */
[----:B------:R-:W-:Y:S02]  /*05e0*/  ISETP.NE.AND P0, PT, R19, RZ, PT ;  /* 0x000000ff1300720c */ /* 0x000fe40003f05270 */
[----:B------:R-:W-:Y:S02]  /*05f0*/  IADD3 R15, PT, PT, R15, 0x20, RZ ;  /* 0x000000200f0f7810 */ /* 0x000fe40007ffe0ff */
[C---:B------:R-:W-:Y:S02]  /*0600*/  LEA R18, R17.reuse, R18, 0x5 ;  /* 0x0000001211127211 */ /* 0x040fe400078e28ff */
[----:B------:R-:W-:Y:S01]  /*0610*/  LEA R16, R17, R16, 0x5 ;  /* 0x0000001011107211 */ /* 0x000fe200078e28ff */
[----:B--2---:R-:W-:Y:S04]  /*0620*/  STS [R22], R24 ;  /* 0x0000001816007388 */ /* 0x004fe80000000800 */
[----:B---3--:R-:W-:Y:S01]  /*0630*/  STS [R21], R26 ;  /* 0x0000001a15007388 */ /* 0x008fe20000000800 */
[----:B------:R-:W-:Y:S06]  /*0640*/  BAR.SYNC.DEFER_BLOCKING 0x0 ;  /* 0x0000000000007b1d */ /* 0x000fec0000010000 */
[----:B------:R-:W-:Y:S04]  /*0650*/  LDS R25, [R14] ;  /* 0x000000000e197984 */ /* 0x000fe80000000800 */
[----:B------:R-:W0:Y:S04]  /*0660*/  LDS.128 R8, [R3] ;  /* 0x0000000003087984 */ /* 0x000e280000000c00 */
[----:B------:R-:W1:Y:S04]  /*0670*/  LDS R28, [R14+0x40] ;  /* 0x000040000e1c7984 */ /* 0x000e680000000800 */
[----:B------:R-:W2:Y:S04]  /*0680*/  LDS R29, [R14+0x80] ;  /* 0x000080000e1d7984 */ /* 0x000ea80000000800 */
[----:B------:R-:W-:Y:S04]  /*0690*/  LDS R24, [R14+0x140] ;  /* 0x000140000e187984 */ /* 0x000fe80000000800 */
[----:B------:R-:W-:Y:S01]  /*06a0*/  LDS R27, [R14+0x200] ;  /* 0x000200000e1b7984 */ /* 0x000fe20000000800 */
[----:B0-----:R-:W-:-:S03]  /*06b0*/  FFMA R5, R8, R25, R5 ;  /* 0x0000001908057223 */ /* 0x001fc60000000005 */
[----:B------:R-:W0:Y:S01]  /*06c0*/  LDS R8, [R14+0xc0] ;  /* 0x0000c0000e087984 */ /* 0x000e220000000800 */
[----:B-1----:R-:W-:-:S03]  /*06d0*/  FFMA R28, R28, R9, R5 ;  /* 0x000000091c1c7223 */ /* 0x002fc60000000005 */
[----:B------:R-:W-:Y:S04]  /*06e0*/  LDS R9, [R14+0x100] ;  /* 0x000100000e097984 */ /* 0x000fe80000000800 */
[----:B------:R-:W1:Y:S04]  /*06f0*/  LDS.128 R4, [R3+0x10] ;  /* 0x0000100003047984 */ /* 0x000e680000000c00 */
[----:B------:R-:W3:Y:S01]  /*0700*/  LDS R25, [R14+0x180] ;  /* 0x000180000e197984 */ /* 0x000ee20000000800 */
[----:B--2---:R-:W-:-:S04]  /*0710*/  FFMA R29, R29, R10, R28 ;  /* 0x0000000a1d1d7223 */ /* 0x004fc8000000001c */
[----:B0-----:R-:W-:-:S04]  /*0720*/  FFMA R11, R8, R11, R29 ;  /* 0x0000000b080b7223 */ /* 0x001fc8000000001d */
[----:B-1----:R-:W-:Y:S02]  /*0730*/  FFMA R9, R4, R9, R11 ;  /* 0x0000000904097223 */ /* 0x002fe4000000000b */
[----:B------:R-:W0:Y:S02]  /*0740*/  LDS R4, [R14+0x1c0] ;  /* 0x0001c0000e047984 */ /* 0x000e240000000800 */
[----:B------:R-:W-:Y:S02]  /*0750*/  FFMA R26, R24, R5, R9 ;  /* 0x00000005181a7223 */ /* 0x000fe40000000009 */
[----:B------:R-:W1:Y:S04]  /*0760*/  LDS.128 R8, [R3+0x20] ;  /* 0x0000200003087984 */ /* 0x000e680000000c00 */
[----:B------:R-:W2:Y:S01]  /*0770*/  LDS R24, [R14+0x240] ;  /* 0x000240000e187984 */ /* 0x000ea20000000800 */
[----:B---3--:R-:W-:-:S03]  /*0780*/  FFMA R5, R25, R6, R26 ;  /* 0x0000000619057223 */ /* 0x008fc6000000001a */
[----:B------:R-:W3:Y:S01]  /*0790*/  LDS R25, [R14+0x280] ;  /* 0x000280000e197984 */ /* 0x000ee20000000800 */
[----:B0-----:R-:W-:-:S04]  /*07a0*/  FFMA R5, R4, R7, R5 ;  /* 0x0000000704057223 */ /* 0x001fc80000000005 */
[----:B-1----:R-:W-:Y:S02]  /*07b0*/  FFMA R5, R8, R27, R5 ;  /* 0x0000001b08057223 */ /* 0x002fe40000000005 */
[----:B------:R-:W0:Y:S02]  /*07c0*/  LDS R8, [R14+0x2c0] ;  /* 0x0002c0000e087984 */ /* 0x000e240000000800 */
[----:B--2---:R-:W-:Y:S02]  /*07d0*/  FFMA R24, R24, R9, R5 ;  /* 0x0000000918187223 */ /* 0x004fe40000000005 */
[----:B------:R-:W-:Y:S04]  /*07e0*/  LDS R9, [R14+0x300] ;  /* 0x000300000e097984 */ /* 0x000fe80000000800 */
[----:B------:R-:W1:Y:S01]  /*07f0*/  LDS.128 R4, [R3+0x30] ;  /* 0x0000300003047984 */ /* 0x000e620000000c00 */
[----:B---3--:R-:W-:-:S03]  /*0800*/  FFMA R25, R25, R10, R24 ;  /* 0x0000000a19197223 */ /* 0x008fc60000000018 */
[----:B------:R-:W2:Y:S04]  /*0810*/  LDS R27, [R14+0x340] ;  /* 0x000340000e1b7984 */ /* 0x000ea80000000800 */
[----:B------:R-:W3:Y:S04]  /*0820*/  LDS R24, [R14+0x380] ;  /* 0x000380000e187984 */ /* 0x000ee80000000800 */
[----:B------:R-:W4:Y:S01]  /*0830*/  LDS R10, [R14+0x3c0] ;  /* 0x0003c0000e0a7984 */ /* 0x000f220000000800 */
[----:B0-----:R-:W-:-:S04]  /*0840*/  FFMA R11, R8, R11, R25 ;  /* 0x0000000b080b7223 */ /* 0x001fc80000000019 */
[----:B-1----:R-:W-:-:S04]  /*0850*/  FFMA R4, R4, R9, R11 ;  /* 0x0000000904047223 */ /* 0x002fc8000000000b */
[----:B--2---:R-:W-:-:S04]  /*0860*/  FFMA R5, R27, R5, R4 ;  /* 0x000000051b057223 */ /* 0x004fc80000000004 */
[----:B---3--:R-:W-:-:S04]  /*0870*/  FFMA R5, R24, R6, R5 ;  /* 0x0000000618057223 */ /* 0x008fc80000000005 */
[----:B----4-:R-:W-:Y:S01]  /*0880*/  FFMA R25, R10, R7, R5 ;  /* 0x000000070a197223 */ /* 0x010fe20000000005 */
[----:B------:R-:W-:Y:S06]  /*0890*/  BAR.SYNC.DEFER_BLOCKING 0x0 ;  /* 0x0000000000007b1d */ /* 0x000fec0000010000 */
[----:B------:R-:W-:Y:S05]  /*08a0*/  @P0 BRA `(.L_x_2) ;  /* 0xfffffff8007c0947 */ /* 0x000fea000383ffff */
[----:B------:R-:W-:-:S04]  /*08b0*/  SHF.L.U32 R8, R20, 0x4, RZ ;  /* 0x0000000414087819 */ /* 0x000fc800000006ff */
[----:B------:R-:W-:-:S07]  /*08c0*/  LOP3.LUT R8, R8, 0xffffffe0, RZ, 0xc0, !PT ;  /* 0xffffffe008087812 */ /* 0x000fce00078ec0ff */
.L_x_1:
[----:B------:R-:W-:-:S04]  /*08d0*/  LOP3.LUT R20, R20, 0x1, RZ, 0xc0, !PT ;  /* 0x0000000114147812 */ /* 0x000fc800078ec0ff */
[----:B------:R-:W-:-:S13]  /*08e0*/  ISETP.NE.U32.AND P0, PT, R20, 0x1, PT ;  /* 0x000000011400780c */ /* 0x000fda0003f05070 */
[----:B------:R-:W-:Y:S05]  /*08f0*/  @P0 BRA `(.L_x_0) ;  /* 0x0000000000c80947 */ /* 0x000fea0003800000 */
[----:B------:R-:W0:Y:S01]  /*0900*/  LDC.64 R6, c[0x0][0x390] ;  /* 0x0000e400ff067b82 */ /* 0x000e220000000a00 */
[-C--:B------:R-:W-:Y:S02]  /*0910*/  IADD3 R13, PT, PT, R13, R8.reuse, RZ ;  /* 0x000000080d0d7210 */ /* 0x080fe40007ffe0ff */
[----:B------:R-:W-:-:S03]  /*0920*/  IADD3 R9, PT, PT, R23, R8, RZ ;  /* 0x0000000817097210 */ /* 0x000fc60007ffe0ff */
[----:B------:R-:W-:Y:S02]  /*0930*/  IMAD R11, R13, R17, R2 ;  /* 0x000000110d0b7224 */ /* 0x000fe400078e0202 */
[----:B------:R-:W1:Y:S01]  /*0940*/  LDC.64 R4, c[0x0][0x398] ;  /* 0x0000e600ff047b82 */ /* 0x000e620000000a00 */
[----:B0-----:R-:W-:-:S05]  /*0950*/  IMAD.WIDE.U32 R8, R9, 0x4, R6 ;  /* 0x0000000409087825 */ /* 0x001fca00078e0006 */
[----:B------:R-:W2:Y:S01]  /*0960*/  LDG.E R13, desc[UR8][R8.64] ;  /* 0x00000008080d7981 */ /* 0x000ea2000c1e1900 */
[----:B-1----:R-:W-:-:S05]  /*0970*/  IMAD.WIDE.U32 R10, R11, 0x4, R4 ;  /* 0x000000040b0a7825 */ /* 0x002fca00078e0004 */
[----:B------:R-:W3:Y:S01]  /*0980*/  LDG.E R14, desc[UR8][R10.64] ;  /* 0x000000080a0e7981 */ /* 0x000ee2000c1e1900 */
[----:B------:R-:W-:-:S03]  /*0990*/  LEA R16, R12, UR5, 0x2 ;  /* 0x000000050c107c11 */ /* 0x000fc6000f8e10ff */
[----:B--2---:R-:W-:Y:S04]  /*09a0*/  STS [R22], R13 ;  /* 0x0000000d16007388 */ /* 0x004fe80000000800 */
[----:B---3--:R-:W-:Y:S01]  /*09b0*/  STS [R21], R14 ;  /* 0x0000000e15007388 */ /* 0x008fe20000000800 */
[----:B------:R-:W-:Y:S06]  /*09c0*/  BAR.SYNC.DEFER_BLOCKING 0x0 ;  /* 0x0000000000007b1d */ /* 0x000fec0000010000 */
[----:B------:R-:W-:Y:S04]  /*09d0*/  LDS R12, [R16] ;  /* 0x00000000100c7984 */ /* 0x000fe80000000800 */
[----:B------:R-:W0:Y:S04]  /*09e0*/  LDS.128 R4, [R3] ;  /* 0x0000000003047984 */ /* 0x000e280000000c00 */
[----:B------:R-:W1:Y:S04]  /*09f0*/  LDS R29, [R16+0x40] ;  /* 0x00004000101d7984 */ /* 0x000e680000000800 */
[----:B------:R-:W2:Y:S04]  /*0a00*/  LDS R27, [R16+0x80] ;  /* 0x00008000101b7984 */ /* 0x000ea80000000800 */
[----:B------:R-:W3:Y:S04]  /*0a10*/  LDS R26, [R16+0xc0] ;  /* 0x0000c000101a7984 */ /* 0x000ee80000000800 */
[----:B------:R-:W-:Y:S04]  /*0a20*/  LDS R19, [R16+0x100] ;  /* 0x0001000010137984 */ /* 0x000fe80000000800 */
[----:B------:R-:W4:Y:S04]  /*0a30*/  LDS.128 R8, [R3+0x10] ;  /* 0x0000100003087984 */ /* 0x000f280000000c00 */
[----:B------:R-:W5:Y:S04]  /*0a40*/  LDS R18, [R16+0x140] ;  /* 0x0001400010127984 */ /* 0x000f680000000800 */
[----:B------:R-:W5:Y:S04]  /*0a50*/  LDS R23, [R16+0x180] ;  /* 0x0001800010177984 */ /* 0x000f680000000800 */
[----:B------:R-:W5:Y:S04]  /*0a60*/  LDS R20, [R16+0x1c0] ;  /* 0x0001c00010147984 */ /* 0x000f680000000800 */
[----:B------:R-:W-:Y:S01]  /*0a70*/  LDS R21, [R16+0x200] ;  /* 0x0002000010157984 */ /* 0x000fe20000000800 */
[----:B0-----:R-:W-:-:S03]  /*0a80*/  FFMA R4, R4, R12, R25 ;  /* 0x0000000c04047223 */ /* 0x001fc60000000019 */
[----:B------:R-:W-:Y:S04]  /*0a90*/  LDS R22, [R16+0x240] ;  /* 0x0002400010167984 */ /* 0x000fe80000000800 */
[----:B------:R-:W0:Y:S01]  /*0aa0*/  LDS.128 R12, [R3+0x20] ;  /* 0x00002000030c7984 */ /* 0x000e220000000c00 */
[----:B-1----:R-:W-:-:S03]  /*0ab0*/  FFMA R4, R29, R5, R4 ;  /* 0x000000051d047223 */ /* 0x002fc60000000004 */
[----:B------:R-:W1:Y:S01]  /*0ac0*/  LDS R25, [R16+0x280] ;  /* 0x0002800010197984 */ /* 0x000e620000000800 */
[----:B--2---:R-:W-:-:S03]  /*0ad0*/  FFMA R27, R27, R6, R4 ;  /* 0x000000061b1b7223 */ /* 0x004fc60000000004 */
[----:B------:R-:W2:Y:S01]  /*0ae0*/  LDS R24, [R16+0x2c0] ;  /* 0x0002c00010187984 */ /* 0x000ea20000000800 */
[----:B---3--:R-:W-:-:S03]  /*0af0*/  FFMA R29, R26, R7, R27 ;  /* 0x000000071a1d7223 */ /* 0x008fc6000000001b */
[----:B------:R-:W-:Y:S04]  /*0b00*/  LDS R27, [R16+0x300] ;  /* 0x00030000101b7984 */ /* 0x000fe80000000800 */
[----:B------:R-:W3:Y:S01]  /*0b10*/  LDS.128 R4, [R3+0x30] ;  /* 0x0000300003047984 */ /* 0x000ee20000000c00 */
[----:B----4-:R-:W-:-:S03]  /*0b20*/  FFMA R19, R8, R19, R29 ;  /* 0x0000001308137223 */ /* 0x010fc6000000001d */
[----:B------:R-:W4:Y:S01]  /*0b30*/  LDS R8, [R16+0x340] ;  /* 0x0003400010087984 */ /* 0x000f220000000800 */
[----:B-----5:R-:W-:-:S03]  /*0b40*/  FFMA R26, R18, R9, R19 ;  /* 0x00000009121a7223 */ /* 0x020fc60000000013 */
[----:B------:R-:W5:Y:S04]  /*0b50*/  LDS R9, [R16+0x380] ;  /* 0x0003800010097984 */ /* 0x000f680000000800 */
[----:B------:R-:W5:Y:S01]  /*0b60*/  LDS R18, [R16+0x3c0] ;  /* 0x0003c00010127984 */ /* 0x000f620000000800 */
[----:B------:R-:W-:-:S04]  /*0b70*/  FFMA R23, R23, R10, R26 ;  /* 0x0000000a17177223 */ /* 0x000fc8000000001a */
[----:B------:R-:W-:-:S04]  /*0b80*/  FFMA R11, R20, R11, R23 ;  /* 0x0000000b140b7223 */ /* 0x000fc80000000017 */
[----:B0-----:R-:W-:-:S04]  /*0b90*/  FFMA R11, R12, R21, R11 ;  /* 0x000000150c0b7223 */ /* 0x001fc8000000000b */
[----:B------:R-:W-:-:S04]  /*0ba0*/  FFMA R22, R22, R13, R11 ;  /* 0x0000000d16167223 */ /* 0x000fc8000000000b */
[----:B-1----:R-:W-:-:S04]  /*0bb0*/  FFMA R25, R25, R14, R22 ;  /* 0x0000000e19197223 */ /* 0x002fc80000000016 */
[----:B--2---:R-:W-:-:S04]  /*0bc0*/  FFMA R15, R24, R15, R25 ;  /* 0x0000000f180f7223 */ /* 0x004fc80000000019 */
[----:B---3--:R-:W-:-:S04]  /*0bd0*/  FFMA R15, R4, R27, R15 ;  /* 0x0000001b040f7223 */ /* 0x008fc8000000000f */
[----:B----4-:R-:W-:-:S04]  /*0be0*/  FFMA R8, R8, R5, R15 ;  /* 0x0000000508087223 */ /* 0x010fc8000000000f */
[----:B-----5:R-:W-:-:S04]  /*0bf0*/  FFMA R9, R9, R6, R8 ;  /* 0x0000000609097223 */ /* 0x020fc80000000008 */
[----:B------:R-:W-:Y:S01]  /*0c00*/  FFMA R25, R18, R7, R9 ;  /* 0x0000000712197223 */ /* 0x000fe20000000009 */
[----:B------:R-:W-:Y:S06]  /*0c10*/  BAR.SYNC.DEFER_BLOCKING 0x0 ;  /* 0x0000000000007b1d */ /* 0x000fec0000010000 */
.L_x_0:
[----:B------:R-:W0:Y:S01]  /*0c20*/  LDC.64 R4, c[0x0][0x3a0] ;  /* 0x0000e800ff047b82 */ /* 0x000e220000000a00 */
[----:B------:R-:W-:-:S04]  /*0c30*/  IMAD R3, R0, R17, R2 ;  /* 0x0000001100037224 */ /* 0x000fc800078e0202 */
[----:B0-----:R-:W-:-:S05]  /*0c40*/  IMAD.WIDE.U32 R2, R3, 0x4, R4 ;  /* 0x0000000403027825 */ /* 0x001fca00078e0004 */
[----:B------:R-:W-:Y:S01]  /*0c50*/  STG.E desc[UR8][R2.64], R25 ;  /* 0x0000001902007986 */ /* 0x000fe2000c101908 */
[----:B------:R-:W-:Y:S05]  /*0c60*/  EXIT ;  /* 0x000000000000794d */ /* 0x000fea0003800000 */
.L_x_3:
[----:B------:R-:W-:-:S00]  /*0c70*/  BRA `(.L_x_3) ;  /* 0xfffffffc00fc7947 */ /* 0x000fc0000383ffff */
[----:B------:R-:W-:-:S00]  /*0c80*/  NOP ;  /* 0x0000000000007918 */ /* 0x000fc00000000000 */
[----:B------:R-:W-:-:S00]  /*0c90*/  NOP ;  /* 0x0000000000007918 */ /* 0x000fc00000000000 */
[----:B------:R-:W-:-:S00]  /*0ca0*/  NOP ;  /* 0x0000000000007918 */ /* 0x000fc00000000000 */
[----:B------:R-:W-:-:S00]  /*0cb0*/  NOP ;  /* 0x0000000000007918 */ /* 0x000fc00000000000 */
[----:B------:R-:W-:-:S00]  /*0cc0*/  NOP ;  /* 0x0000000000007918 */ /* 0x000fc00000000000 */
[----:B------:R-:W-:-:S00]  /*0cd0*/  NOP ;  /* 0x0000000000007918 */ /* 0x000fc00000000000 */
[----:B------:R-:W-:-:S00]  /*0ce0*/  NOP ;  /* 0x0000000000007918 */ /* 0x000fc00000000000 */
[----:B------:R-:W-:-:S00]  /*0cf0*/  NOP ;  /* 0x0000000000007918 */ /* 0x000fc00000000000 */
.L_x_4:


//--------------------- .nv.shared._Z7mysgemmiiiPKfS0_Pf --------------------------
	.section	.nv.shared._Z7mysgemmiiiPKfS0_Pf,"aw",@nobits
	.sectionflags	@""
	.align	4
.nv.shared._Z7mysgemmiiiPKfS0_Pf:
	.zero		3072


//--------------------- .nv.shared.reserved.0     --------------------------
	.section	.nv.shared.reserved.0,"aw",@nobits
	.weak		__nv_reservedSMEM_offset_0_alias
	.size		__nv_reservedSMEM_offset_0_alias, 0, 64
	.other		__nv_reservedSMEM_offset_0_alias,@"STO_CUDA_RESERVED_SHARED STV_DEFAULT"
__nv_reservedSMEM_offset_0_alias:
	.zero		0
	.zero		64


//--------------------- .nv.constant0._Z7mysgemmiiiPKfS0_Pf --------------------------
	.section	.nv.constant0._Z7mysgemmiiiPKfS0_Pf,"a",@progbits
	.sectionflags	@""
	.align	4
.nv.constant0._Z7mysgemmiiiPKfS0_Pf:
	.zero		936


//--------------------- SYMBOLS --------------------------

	.type		.nv.reservedSmem.offset0,@object
	.size		.nv.reservedSmem.offset0,0x4
	.type		.nv.reservedSmem.cap,@object
	.size		.nv.reservedSmem.cap,0x4
